//
// Generated by NVIDIA NVVM Compiler
//
// Compiler Build ID: CL-36424714
// Cuda compilation tools, release 13.0, V13.0.88
// Based on NVVM 20.0.0
//

.version 9.0
.target sm_100
.address_size 64

	// .globl	_Z29kernel_prefix_sum_inefficientPdS_i
// _ZZ29kernel_prefix_sum_inefficientPdS_iE5sdata has been demoted

.visible .entry _Z29kernel_prefix_sum_inefficientPdS_i(
	.param .u64 .ptr .align 1 _Z29kernel_prefix_sum_inefficientPdS_i_param_0,
	.param .u64 .ptr .align 1 _Z29kernel_prefix_sum_inefficientPdS_i_param_1,
	.param .u32 _Z29kernel_prefix_sum_inefficientPdS_i_param_2
)
{
	.reg .pred 	%p<6>;
	.reg .b32 	%r<18>;
	.reg .b64 	%rd<9>;
	.reg .b64 	%fd<10>;
	// demoted variable
	.shared .align 8 .b8 _ZZ29kernel_prefix_sum_inefficientPdS_iE5sdata[8192];
	ld.param.u64 	%rd3, [_Z29kernel_prefix_sum_inefficientPdS_i_param_0];
	ld.param.u64 	%rd2, [_Z29kernel_prefix_sum_inefficientPdS_i_param_1];
	ld.param.u32 	%r6, [_Z29kernel_prefix_sum_inefficientPdS_i_param_2];
	cvta.to.global.u64 	%rd1, %rd3;
	mov.u32 	%r1, %tid.x;
	mov.u32 	%r7, %ctaid.x;
	mov.u32 	%r8, %ntid.x;
	mad.lo.s32 	%r2, %r7, %r8, %r1;
	setp.ge.u32 	%p1, %r2, %r6;
	setp.eq.s32 	%p2, %r1, 0;
	or.pred  	%p3, %p2, %p1;
	@%p3 bra 	$L__BB0_2;
	add.s32 	%r9, %r2, -1;
	mul.wide.u32 	%rd4, %r9, 8;
	add.s64 	%rd5, %rd1, %rd4;
	ld.global.f64 	%fd9, [%rd5];
	bra.uni 	$L__BB0_3;
$L__BB0_2:
	ld.global.f64 	%fd9, [%rd1];
$L__BB0_3:
	shl.b32 	%r10, %r1, 3;
	mov.u32 	%r11, _ZZ29kernel_prefix_sum_inefficientPdS_iE5sdata;
	add.s32 	%r3, %r11, %r10;
	st.shared.f64 	[%r3], %fd9;
	setp.eq.s32 	%p4, %r1, 0;
	@%p4 bra 	$L__BB0_6;
	mov.b32 	%r17, 1;
$L__BB0_5:
	bar.sync 	0;
	sub.s32 	%r13, %r1, %r17;
	shl.b32 	%r14, %r13, 3;
	add.s32 	%r16, %r11, %r14;
	ld.shared.f64 	%fd6, [%r16];
	ld.shared.f64 	%fd7, [%r3];
	add.f64 	%fd9, %fd6, %fd7;
	st.shared.f64 	[%r3], %fd9;
	shl.b32 	%r17, %r17, 1;
	setp.le.u32 	%p5, %r17, %r1;
	@%p5 bra 	$L__BB0_5;
$L__BB0_6:
	cvta.to.global.u64 	%rd6, %rd2;
	mul.wide.u32 	%rd7, %r2, 8;
	add.s64 	%rd8, %rd6, %rd7;
	st.global.f64 	[%rd8], %fd9;
	ret;

}


// ===== COMPILED SASS (sm_100) =====

	.target	sm_100

	.elftype	@"ET_EXEC"


//--------------------- .note.nv.tkinfo           --------------------------
	.section	.note.nv.tkinfo,"",@"SHT_NOTE"
	.sectionflags	@"SHF_NOTE_NV_TKINFO"
	.tkinfo
        /*0018*/ 	.word	0x00000002
        /*0030*/ 	.string	""
        /*0030*/ 	.string	"ptxas"
        /*0030*/ 	.string	"Cuda compilation tools, release 13.0, V13.0.88"
        /*0030*/ 	.string	"Build cuda_13.0.r13.0/compiler.36424714_0"
        /*0030*/ 	.string	"-arch sm_100 -m 64 "



//--------------------- .note.nv.cuinfo           --------------------------
	.section	.note.nv.cuinfo,"",@"SHT_NOTE"
	.sectionflags	@"SHF_NOTE_NV_CUINFO"
        /*0018*/ 	.short	0x0002
        /*001a*/ 	.short	0x0064
        /*001c*/ 	.short	0x0082
	.zero		2


//--------------------- .nv.info                  --------------------------
	.section	.nv.info,"",@"SHT_CUDA_INFO"
	.align	4


	//----- nvinfo : EIATTR_REGCOUNT
	.align		4
        /*0000*/ 	.byte	0x04, 0x2f
        /*0002*/ 	.short	(.L_1 - .L_0)
	.align		4
.L_0:
        /*0004*/ 	.word	index@(_Z29kernel_prefix_sum_inefficientPdS_i)
        /*0008*/ 	.word	0x00000010


	//----- nvinfo : EIATTR_FRAME_SIZE
	.align		4
.L_1:
        /*000c*/ 	.byte	0x04, 0x11
        /*000e*/ 	.short	(.L_3 - .L_2)
	.align		4
.L_2:
        /*0010*/ 	.word	index@(_Z29kernel_prefix_sum_inefficientPdS_i)
        /*0014*/ 	.word	0x00000000


	//----- nvinfo : EIATTR_MIN_STACK_SIZE
	.align		4
.L_3:
        /*0018*/ 	.byte	0x04, 0x12
        /*001a*/ 	.short	(.L_5 - .L_4)
	.align		4
.L_4:
        /*001c*/ 	.word	index@(_Z29kernel_prefix_sum_inefficientPdS_i)
        /*0020*/ 	.word	0x00000000
.L_5:


//--------------------- .nv.compat                --------------------------
	.section	.nv.compat,"",@"SHT_CUDA_COMPAT_INFO"
	.align	4
        /*0000*/ 	.byte	0x02, 0x09, 0x00, 0x00, 0x02, 0x02, 0x01, 0x00, 0x02, 0x05, 0x05, 0x00, 0x03, 0x07, 0x01, 0x01
        /*0010*/ 	.byte	0x02, 0x03, 0x00, 0x00, 0x02, 0x06, 0x01, 0x00, 0x04, 0x0b, 0x08, 0x00, 0x01, 0x00, 0x00, 0x00
        /*0020*/ 	.byte	0x00, 0x00, 0x00, 0x00


//--------------------- .nv.info._Z29kernel_prefix_sum_inefficientPdS_i --------------------------
	.section	.nv.info._Z29kernel_prefix_sum_inefficientPdS_i,"",@"SHT_CUDA_INFO"
	.sectionflags	@""
	.align	4


	//----- nvinfo : EIATTR_CUDA_API_VERSION
	.align		4
        /*0000*/ 	.byte	0x04, 0x37
        /*0002*/ 	.short	(.L_7 - .L_6)
.L_6:
        /*0004*/ 	.word	0x00000082


	//----- nvinfo : EIATTR_KPARAM_INFO
	.align		4
.L_7:
        /*0008*/ 	.byte	0x04, 0x17
        /*000a*/ 	.short	(.L_9 - .L_8)
.L_8:
        /*000c*/ 	.word	0x00000000
        /*0010*/ 	.short	0x0002
        /*0012*/ 	.short	0x0010
        /*0014*/ 	.byte	0x00, 0xf0, 0x11, 0x00


	//----- nvinfo : EIATTR_KPARAM_INFO
	.align		4
.L_9:
        /*0018*/ 	.byte	0x04, 0x17
        /*001a*/ 	.short	(.L_11 - .L_10)
.L_10:
        /*001c*/ 	.word	0x00000000
        /*0020*/ 	.short	0x0001
        /*0022*/ 	.short	0x0008
        /*0024*/ 	.byte	0x00, 0xf5, 0x21, 0x00


	//----- nvinfo : EIATTR_KPARAM_INFO
	.align		4
.L_11:
        /*0028*/ 	.byte	0x04, 0x17
        /*002a*/ 	.short	(.L_13 - .L_12)
.L_12:
        /*002c*/ 	.word	0x00000000
        /*0030*/ 	.short	0x0000
        /*0032*/ 	.short	0x0000
        /*0034*/ 	.byte	0x00, 0xf5, 0x21, 0x00


	//----- nvinfo : EIATTR_SPARSE_MMA_MASK
	.align		4
.L_13:
        /*0038*/ 	.byte	0x03, 0x50
        /*003a*/ 	.short	0x0000


	//----- nvinfo : EIATTR_MAXREG_COUNT
	.align		4
        /*003c*/ 	.byte	0x03, 0x1b
        /*003e*/ 	.short	0x00ff


	//----- nvinfo : EIATTR_NUM_BARRIERS
	.align		4
        /*0040*/ 	.byte	0x02, 0x4c
        /*0042*/ 	.byte	0x01
	.zero		1


	//----- nvinfo : EIATTR_MERCURY_ISA_VERSION
	.align		4
        /*0044*/ 	.byte	0x03, 0x5f
        /*0046*/ 	.short	0x0101


	//----- nvinfo : EIATTR_VRC_CTA_INIT_COUNT
	.align		4
        /*0048*/ 	.byte	0x02, 0x4a
	.zero		1
	.zero		1


	//----- nvinfo : EIATTR_EXIT_INSTR_OFFSETS
	.align		4
        /*004c*/ 	.byte	0x04, 0x1c
        /*004e*/ 	.short	(.L_15 - .L_14)


	//   ....[0]....
.L_14:
        /*0050*/ 	.word	0x00000250


	//----- nvinfo : EIATTR_CRS_STACK_SIZE
	.align		4
.L_15:
        /*0054*/ 	.byte	0x04, 0x1e
        /*0056*/ 	.short	(.L_17 - .L_16)
.L_16:
        /*0058*/ 	.word	0x00000000


	//----- nvinfo : EIATTR_CBANK_PARAM_SIZE
	.align		4
.L_17:
        /*005c*/ 	.byte	0x03, 0x19
        /*005e*/ 	.short	0x0014


	//----- nvinfo : EIATTR_PARAM_CBANK
	.align		4
        /*0060*/ 	.byte	0x04, 0x0a
        /*0062*/ 	.short	(.L_19 - .L_18)
	.align		4
.L_18:
        /*0064*/ 	.word	index@(.nv.constant0._Z29kernel_prefix_sum_inefficientPdS_i)
        /*0068*/ 	.short	0x0380
        /*006a*/ 	.short	0x0014


	//----- nvinfo : EIATTR_SW_WAR
	.align		4
.L_19:
        /*006c*/ 	.byte	0x04, 0x36
        /*006e*/ 	.short	(.L_21 - .L_20)
.L_20:
        /*0070*/ 	.word	0x00000008
.L_21:


//--------------------- .nv.callgraph             --------------------------
	.section	.nv.callgraph,"",@"SHT_CUDA_CALLGRAPH"
	.align	4
	.sectionentsize	8
	.align		4
        /*0000*/ 	.word	0x00000000
	.align		4
        /*0004*/ 	.word	0xffffffff
	.align		4
        /*0008*/ 	.word	0x00000000
	.align		4
        /*000c*/ 	.word	0xfffffffe
	.align		4
        /*0010*/ 	.word	0x00000000
	.align		4
        /*0014*/ 	.word	0xfffffffd
	.align		4
        /*0018*/ 	.word	0x00000000
	.align		4
        /*001c*/ 	.word	0xfffffffc


//--------------------- .text._Z29kernel_prefix_sum_inefficientPdS_i --------------------------
	.section	.text._Z29kernel_prefix_sum_inefficientPdS_i,"ax",@progbits
	.align	128
        .global         _Z29kernel_prefix_sum_inefficientPdS_i
        .type           _Z29kernel_prefix_sum_inefficientPdS_i,@function
        .size           _Z29kernel_prefix_sum_inefficientPdS_i,(.L_x_3 - _Z29kernel_prefix_sum_inefficientPdS_i)
        .other          _Z29kernel_prefix_sum_inefficientPdS_i,@"STO_CUDA_ENTRY STV_DEFAULT"
_Z29kernel_prefix_sum_inefficientPdS_i:
.text._Z29kernel_prefix_sum_inefficientPdS_i:
[----:B------:R-:W-:Y:S01]  /*0000*/  LDC R1, c[0x0][0x37c] ;  /* 0x0000df00ff017b82 */ /* 0x000fe20000000800 */
[----:B------:R-:W0:Y:S07]  /*0010*/  S2R R13, SR_TID.X ;  /* 0x00000000000d7919 */ /* 0x000e2e0000002100 */
[----:B------:R-:W0:Y:S01]  /*0020*/  S2UR UR4, SR_CTAID.X ;  /* 0x00000000000479c3 */ /* 0x000e220000002500 */
[----:B------:R-:W1:Y:S01]  /*0030*/  LDCU UR5, c[0x0][0x390] ;  /* 0x00007200ff0577ac */ /* 0x000e620008000800 */
[----:B------:R-:W2:Y:S06]  /*0040*/  LDCU.64 UR6, c[0x0][0x358] ;  /* 0x00006b00ff0677ac */ /* 0x000eac0008000a00 */
[----:B------:R-:W0:Y:S02]  /*0050*/  LDC R0, c[0x0][0x360] ;  /* 0x0000d800ff007b82 */ /* 0x000e240000000800 */
[----:B0-----:R-:W-:-:S05]  /*0060*/  IMAD R9, R0, UR4, R13 ;  /* 0x0000000400097c24 */ /* 0x001fca000f8e020d */
[----:B-1----:R-:W-:-:S04]  /*0070*/  ISETP.GE.U32.AND P0, PT, R9, UR5, PT ;  /* 0x0000000509007c0c */ /* 0x002fc8000bf06070 */
[----:B------:R-:W-:-:S13]  /*0080*/  ISETP.EQ.OR P0, PT, R13, RZ, P0 ;  /* 0x000000ff0d00720c */ /* 0x000fda0000702670 */
[----:B------:R-:W0:Y:S01]  /*0090*/  @!P0 LDC.64 R2, c[0x0][0x380] ;  /* 0x0000e000ff028b82 */ /* 0x000e220000000a00 */
[----:B------:R-:W-:-:S04]  /*00a0*/  @!P0 VIADD R5, R9, 0xffffffff ;  /* 0xffffffff09058836 */ /* 0x000fc80000000000 */
[----:B0-----:R-:W-:-:S05]  /*00b0*/  @!P0 IMAD.WIDE.U32 R2, R5, 0x8, R2 ;  /* 0x0000000805028825 */ /* 0x001fca00078e0002 */
[----:B--2---:R-:W2:Y:S01]  /*00c0*/  @!P0 LDG.E.64 R4, desc[UR6][R2.64] ;  /* 0x0000000602048981 */ /* 0x004ea2000c1e1b00 */
[----:B------:R-:W0:Y:S08]  /*00d0*/  @P0 LDC.64 R6, c[0x0][0x380] ;  /* 0x0000e000ff060b82 */ /* 0x000e300000000a00 */
[----:B------:R-:W1:Y:S01]  /*00e0*/  S2UR UR5, SR_CgaCtaId ;  /* 0x00000000000579c3 */ /* 0x000e620000008800 */
[----:B------:R-:W-:Y:S01]  /*00f0*/  UMOV UR4, 0x400 ;  /* 0x0000040000047882 */ /* 0x000fe20000000000 */
[----:B0-----:R-:W2:Y:S01]  /*0100*/  @P0 LDG.E.64 R4, desc[UR6][R6.64] ;  /* 0x0000000606040981 */ /* 0x001ea2000c1e1b00 */
[----:B-1----:R-:W-:Y:S01]  /*0110*/  ULEA UR4, UR5, UR4, 0x18 ;  /* 0x0000000405047291 */ /* 0x002fe2000f8ec0ff */
[----:B------:R-:W-:-:S05]  /*0120*/  ISETP.NE.AND P0, PT, R13, RZ, PT ;  /* 0x000000ff0d00720c */ /* 0x000fca0003f05270 */
[----:B------:R-:W-:-:S05]  /*0130*/  LEA R11, R13, UR4, 0x3 ;  /* 0x000000040d0b7c11 */ /* 0x000fca000f8e18ff */
[----:B--2---:R0:W-:Y:S03]  /*0140*/  STS.64 [R11], R4 ;  /* 0x000000040b007388 */ /* 0x0041e60000000a00 */
[----:B------:R-:W-:Y:S05]  /*0150*/  @!P0 BRA `(.L_x_0) ;  /* 0x0000000000308947 */ /* 0x000fea0003800000 */
[----:B------:R-:W-:-:S07]  /*0160*/  IMAD.MOV.U32 R0, RZ, RZ, 0x1 ;  /* 0x00000001ff007424 */ /* 0x000fce00078e00ff */
.L_x_1:
[----:B------:R-:W-:Y:S05]  /*0170*/  WARPSYNC.ALL ;  /* 0x0000000000007948 */ /* 0x000fea0003800000 */
[----:B------:R-:W-:Y:S01]  /*0180*/  BAR.SYNC.DEFER_BLOCKING 0x0 ;  /* 0x0000000000007b1d */ /* 0x000fe20000010000 */
[----:B------:R-:W-:Y:S01]  /*0190*/  IADD3 R2, PT, PT, R13, -R0, RZ ;  /* 0x800000000d027210 */ /* 0x000fe20007ffe0ff */
[----:B------:R-:W-:-:S03]  /*01a0*/  IMAD.SHL.U32 R0, R0, 0x2, RZ ;  /* 0x0000000200007824 */ /* 0x000fc600078e00ff */
[----:B------:R-:W-:Y:S02]  /*01b0*/  LEA R2, R2, UR4, 0x3 ;  /* 0x0000000402027c11 */ /* 0x000fe4000f8e18ff */
[----:B------:R-:W-:-:S04]  /*01c0*/  ISETP.GT.U32.AND P0, PT, R0, R13, PT ;  /* 0x0000000d0000720c */ /* 0x000fc80003f04070 */
[----:B------:R-:W-:Y:S04]  /*01d0*/  LDS.64 R2, [R2] ;  /* 0x0000000002027984 */ /* 0x000fe80000000a00 */
[----:B01----:R-:W0:Y:S02]  /*01e0*/  LDS.64 R4, [R11] ;  /* 0x000000000b047984 */ /* 0x003e240000000a00 */
[----:B0-----:R-:W-:-:S07]  /*01f0*/  DADD R4, R2, R4 ;  /* 0x0000000002047229 */ /* 0x001fce0000000004 */
[----:B------:R1:W-:Y:S01]  /*0200*/  STS.64 [R11], R4 ;  /* 0x000000040b007388 */ /* 0x0003e20000000a00 */
[----:B------:R-:W-:Y:S05]  /*0210*/  @!P0 BRA `(.L_x_1) ;  /* 0xfffffffc00d48947 */ /* 0x000fea000383ffff */
.L_x_0:
[----:B------:R-:W2:Y:S02]  /*0220*/  LDC.64 R2, c[0x0][0x388] ;  /* 0x0000e200ff027b82 */ /* 0x000ea40000000a00 */
[----:B--2---:R-:W-:-:S05]  /*0230*/  IMAD.WIDE.U32 R2, R9, 0x8, R2 ;  /* 0x0000000809027825 */ /* 0x004fca00078e0002 */
[----:B------:R-:W-:Y:S01]  /*0240*/  STG.E.64 desc[UR6][R2.64], R4 ;  /* 0x0000000402007986 */ /* 0x000fe2000c101b06 */
[----:B------:R-:W-:Y:S05]  /*0250*/  EXIT ;  /* 0x000000000000794d */ /* 0x000fea0003800000 */
.L_x_2:
[----:B------:R-:W-:-:S00]  /*0260*/  BRA `(.L_x_2) ;  /* 0xfffffffc00fc7947 */ /* 0x000fc0000383ffff */
[----:B------:R-:W-:-:S00]  /*0270*/  NOP ;  /* 0x0000000000007918 */ /* 0x000fc00000000000 */
        /* <DEDUP_REMOVED lines=8> */
.L_x_3:


//--------------------- .nv.shared._Z29kernel_prefix_sum_inefficientPdS_i --------------------------
	.section	.nv.shared._Z29kernel_prefix_sum_inefficientPdS_i,"aw",@nobits
	.sectionflags	@""
	.align	8
.nv.shared._Z29kernel_prefix_sum_inefficientPdS_i:
	.zero		9216


//--------------------- .nv.shared.reserved.0     --------------------------
	.section	.nv.shared.reserved.0,"aw",@nobits
	.weak		__nv_reservedSMEM_offset_0_alias
	.size		__nv_reservedSMEM_offset_0_alias, 0, 64
	.other		__nv_reservedSMEM_offset_0_alias,@"STO_CUDA_RESERVED_SHARED STV_DEFAULT"
__nv_reservedSMEM_offset_0_alias:
	.zero		0
	.zero		64


//--------------------- .nv.constant0._Z29kernel_prefix_sum_inefficientPdS_i --------------------------
	.section	.nv.constant0._Z29kernel_prefix_sum_inefficientPdS_i,"a",@progbits
	.sectionflags	@""
	.align	4
.nv.constant0._Z29kernel_prefix_sum_inefficientPdS_i:
	.zero		916


//--------------------- SYMBOLS --------------------------

	.type		.nv.reservedSmem.offset0,@object
	.size		.nv.reservedSmem.offset0,0x4
	.type		.nv.reservedSmem.cap,@object
	.size		.nv.reservedSmem.cap,0x4
